//
// Generated by NVIDIA NVVM Compiler
//
// Compiler Build ID: CL-36424714
// Cuda compilation tools, release 13.0, V13.0.88
// Based on NVVM 20.0.0
//

.version 9.0
.target sm_100
.address_size 64

	// .globl	calcB

.visible .entry calcB(
	.param .u64 .ptr .align 1 calcB_param_0,
	.param .u64 .ptr .align 1 calcB_param_1,
	.param .u32 calcB_param_2,
	.param .u32 calcB_param_3,
	.param .u64 .ptr .align 1 calcB_param_4
)
{
	.reg .pred 	%p<14>;
	.reg .b32 	%r<64>;
	.reg .b32 	%f<109>;
	.reg .b64 	%rd<55>;

	ld.param.u64 	%rd8, [calcB_param_0];
	ld.param.u64 	%rd9, [calcB_param_1];
	ld.param.u32 	%r17, [calcB_param_3];
	ld.param.u64 	%rd7, [calcB_param_4];
	cvta.to.global.u64 	%rd1, %rd8;
	cvta.to.global.u64 	%rd2, %rd9;
	mov.u32 	%r18, %ctaid.x;
	mov.u32 	%r19, %ntid.x;
	mov.u32 	%r20, %tid.x;
	mad.lo.s32 	%r1, %r18, %r19, %r20;
	setp.ge.s32 	%p1, %r1, %r17;
	@%p1 bra 	$L__BB0_11;
	mul.lo.s32 	%r21, %r1, 3;
	mul.wide.s32 	%rd10, %r21, 4;
	add.s64 	%rd11, %rd2, %rd10;
	ld.global.u32 	%r22, [%rd11];
	mul.lo.s32 	%r23, %r22, 3;
	mul.wide.u32 	%rd12, %r23, 4;
	add.s64 	%rd13, %rd1, %rd12;
	ld.global.f32 	%f13, [%rd13];
	add.s32 	%r24, %r23, 1;
	mul.wide.u32 	%rd14, %r24, 4;
	add.s64 	%rd15, %rd1, %rd14;
	ld.global.f32 	%f14, [%rd15];
	add.s32 	%r25, %r23, 2;
	mul.wide.u32 	%rd16, %r25, 4;
	add.s64 	%rd17, %rd1, %rd16;
	ld.global.f32 	%f15, [%rd17];
	ld.global.u32 	%r26, [%rd11+4];
	mul.lo.s32 	%r27, %r26, 3;
	mul.wide.u32 	%rd18, %r27, 4;
	add.s64 	%rd19, %rd1, %rd18;
	ld.global.f32 	%f16, [%rd19];
	add.s32 	%r28, %r27, 1;
	mul.wide.u32 	%rd20, %r28, 4;
	add.s64 	%rd21, %rd1, %rd20;
	ld.global.f32 	%f17, [%rd21];
	add.s32 	%r29, %r27, 2;
	mul.wide.u32 	%rd22, %r29, 4;
	add.s64 	%rd23, %rd1, %rd22;
	ld.global.f32 	%f18, [%rd23];
	ld.global.u32 	%r30, [%rd11+8];
	mul.lo.s32 	%r31, %r30, 3;
	mul.wide.u32 	%rd24, %r31, 4;
	add.s64 	%rd25, %rd1, %rd24;
	ld.global.f32 	%f19, [%rd25];
	add.s32 	%r32, %r31, 1;
	mul.wide.u32 	%rd26, %r32, 4;
	add.s64 	%rd27, %rd1, %rd26;
	ld.global.f32 	%f20, [%rd27];
	add.s32 	%r33, %r31, 2;
	mul.wide.u32 	%rd28, %r33, 4;
	add.s64 	%rd29, %rd1, %rd28;
	ld.global.f32 	%f21, [%rd29];
	fma.rn.f32 	%f22, %f13, 0f3EAAAAAB, 0f00000000;
	fma.rn.f32 	%f23, %f14, 0f3EAAAAAB, 0f00000000;
	fma.rn.f32 	%f24, %f15, 0f3EAAAAAB, 0f00000000;
	fma.rn.f32 	%f25, %f16, 0f3EAAAAAB, %f22;
	fma.rn.f32 	%f26, %f17, 0f3EAAAAAB, %f23;
	fma.rn.f32 	%f27, %f18, 0f3EAAAAAB, %f24;
	fma.rn.f32 	%f1, %f19, 0f3EAAAAAB, %f25;
	fma.rn.f32 	%f2, %f20, 0f3EAAAAAB, %f26;
	fma.rn.f32 	%f3, %f21, 0f3EAAAAAB, %f27;
	setp.lt.s32 	%p2, %r17, 1;
	@%p2 bra 	$L__BB0_11;
	cvta.to.global.u64 	%rd3, %rd7;
	mul.lo.s32 	%r59, %r1, %r17;
	add.s32 	%r34, %r17, %r1;
	mul.lo.s32 	%r62, %r34, %r17;
	add.s32 	%r35, %r34, %r17;
	mul.lo.s32 	%r63, %r35, %r17;
	add.s64 	%rd54, %rd2, 4;
	neg.s32 	%r61, %r1;
	neg.s32 	%r60, %r17;
$L__BB0_3:
	ld.global.u32 	%r36, [%rd54+4];
	mul.lo.s32 	%r37, %r36, 3;
	ld.global.u32 	%r38, [%rd54];
	mul.lo.s32 	%r39, %r38, 3;
	ld.global.u32 	%r40, [%rd54+-4];
	mul.lo.s32 	%r41, %r40, 3;
	mul.wide.u32 	%rd30, %r41, 4;
	add.s64 	%rd31, %rd1, %rd30;
	ld.global.f32 	%f29, [%rd31];
	mul.wide.u32 	%rd32, %r39, 4;
	add.s64 	%rd33, %rd1, %rd32;
	ld.global.f32 	%f30, [%rd33];
	add.f32 	%f31, %f29, %f30;
	mul.wide.u32 	%rd34, %r37, 4;
	add.s64 	%rd35, %rd1, %rd34;
	ld.global.f32 	%f32, [%rd35];
	add.f32 	%f33, %f31, %f32;
	mul.f32 	%f34, %f33, 0f3EAAAAAB;
	sub.f32 	%f4, %f34, %f1;
	add.s32 	%r42, %r41, 1;
	mul.wide.u32 	%rd36, %r42, 4;
	add.s64 	%rd37, %rd1, %rd36;
	ld.global.f32 	%f35, [%rd37];
	add.s32 	%r43, %r39, 1;
	mul.wide.u32 	%rd38, %r43, 4;
	add.s64 	%rd39, %rd1, %rd38;
	ld.global.f32 	%f36, [%rd39];
	add.f32 	%f37, %f35, %f36;
	add.s32 	%r44, %r37, 1;
	mul.wide.u32 	%rd40, %r44, 4;
	add.s64 	%rd41, %rd1, %rd40;
	ld.global.f32 	%f38, [%rd41];
	add.f32 	%f39, %f37, %f38;
	mul.f32 	%f40, %f39, 0f3EAAAAAB;
	sub.f32 	%f5, %f40, %f2;
	add.s32 	%r45, %r41, 2;
	mul.wide.u32 	%rd42, %r45, 4;
	add.s64 	%rd43, %rd1, %rd42;
	ld.global.f32 	%f41, [%rd43];
	add.s32 	%r46, %r39, 2;
	mul.wide.u32 	%rd44, %r46, 4;
	add.s64 	%rd45, %rd1, %rd44;
	ld.global.f32 	%f42, [%rd45];
	add.f32 	%f43, %f41, %f42;
	add.s32 	%r47, %r37, 2;
	mul.wide.u32 	%rd46, %r47, 4;
	add.s64 	%rd47, %rd1, %rd46;
	ld.global.f32 	%f44, [%rd47];
	add.f32 	%f45, %f43, %f44;
	mul.f32 	%f46, %f45, 0f3EAAAAAB;
	sub.f32 	%f6, %f46, %f3;
	mul.f32 	%f47, %f5, %f5;
	fma.rn.f32 	%f48, %f4, %f4, %f47;
	fma.rn.f32 	%f7, %f6, %f6, %f48;
	abs.f32 	%f8, %f7;
	setp.eq.f32 	%p3, %f7, 0f3F800000;
	mov.f32 	%f108, 0f3F800000;
	@%p3 bra 	$L__BB0_8;
	setp.num.f32 	%p4, %f8, %f8;
	@%p4 bra 	$L__BB0_6;
	mov.f32 	%f104, 0f3FC00000;
	add.rn.f32 	%f108, %f7, %f104;
	bra.uni 	$L__BB0_8;
$L__BB0_6:
	setp.lt.f32 	%p5, %f8, 0f00800000;
	mul.f32 	%f49, %f8, 0f4B800000;
	selp.f32 	%f50, %f49, %f8, %p5;
	mov.b32 	%r48, %f50;
	add.s32 	%r49, %r48, -1060439283;
	and.b32  	%r50, %r49, -8388608;
	sub.s32 	%r51, %r48, %r50;
	mov.b32 	%f51, %r51;
	cvt.rn.f32.s32 	%f52, %r50;
	selp.f32 	%f53, 0fC1C00000, 0f00000000, %p5;
	fma.rn.f32 	%f54, %f52, 0f34000000, %f53;
	add.f32 	%f55, %f51, 0fBF800000;
	add.f32 	%f56, %f51, 0f3F800000;
	rcp.approx.ftz.f32 	%f57, %f56;
	add.f32 	%f58, %f55, %f55;
	mul.f32 	%f59, %f58, %f57;
	mul.f32 	%f60, %f59, %f59;
	neg.f32 	%f61, %f59;
	sub.f32 	%f62, %f55, %f59;
	add.f32 	%f63, %f62, %f62;
	fma.rn.f32 	%f64, %f61, %f55, %f63;
	mul.rn.f32 	%f65, %f57, %f64;
	fma.rn.f32 	%f66, %f60, 0f3A2C32E4, 0f3B52E7DB;
	fma.rn.f32 	%f67, %f66, %f60, 0f3C93BB73;
	fma.rn.f32 	%f68, %f67, %f60, 0f3DF6384F;
	mul.rn.f32 	%f69, %f68, %f60;
	fma.rn.f32 	%f70, %f59, 0f3FB8AA3B, %f54;
	mul.f32 	%f71, %f69, 0f40400000;
	sub.f32 	%f72, %f54, %f70;
	fma.rn.f32 	%f73, %f59, 0f3FB8AA3B, %f72;
	fma.rn.f32 	%f74, %f65, 0f3FB8AA3B, %f73;
	fma.rn.f32 	%f75, %f59, 0f32A55E34, %f74;
	fma.rn.f32 	%f76, %f71, %f65, %f75;
	fma.rn.f32 	%f77, %f69, %f59, %f76;
	add.rn.f32 	%f78, %f70, %f77;
	mov.f32 	%f79, 0f3FC00000;
	mul.rn.f32 	%f80, %f78, %f79;
	cvt.rni.f32.f32 	%f81, %f80;
	sub.f32 	%f82, %f80, %f81;
	neg.f32 	%f83, %f80;
	fma.rn.f32 	%f84, %f78, 0f3FC00000, %f83;
	neg.f32 	%f85, %f70;
	add.rn.f32 	%f86, %f78, %f85;
	neg.f32 	%f87, %f86;
	add.rn.f32 	%f88, %f77, %f87;
	fma.rn.f32 	%f89, %f88, 0f3FC00000, %f84;
	add.f32 	%f90, %f82, %f89;
	setp.gt.f32 	%p6, %f81, 0f00000000;
	selp.b32 	%r52, 0, -2097152000, %p6;
	setp.neu.f32 	%p7, %f7, 0f00000000;
	setp.neu.f32 	%p8, %f8, 0f7F800000;
	setp.lt.f32 	%p9, %f80, 0f00000000;
	selp.f32 	%f91, 0f00000000, 0f7F800000, %p9;
	abs.f32 	%f92, %f80;
	setp.gt.f32 	%p10, %f92, 0f43180000;
	cvt.rzi.s32.f32 	%r53, %f81;
	shl.b32 	%r54, %r53, 23;
	sub.s32 	%r55, %r54, %r52;
	mov.b32 	%f93, %r55;
	add.s32 	%r56, %r52, 2130706432;
	mov.b32 	%f94, %r56;
	fma.rn.f32 	%f95, %f90, 0f391FCB8E, 0f3AAF85ED;
	fma.rn.f32 	%f96, %f95, %f90, 0f3C1D9856;
	fma.rn.f32 	%f97, %f96, %f90, 0f3D6357BB;
	fma.rn.f32 	%f98, %f97, %f90, 0f3E75FDEC;
	fma.rn.f32 	%f99, %f98, %f90, 0f3F317218;
	fma.rn.f32 	%f100, %f99, %f90, 0f3F800000;
	mul.f32 	%f101, %f100, %f94;
	mul.f32 	%f102, %f101, %f93;
	selp.f32 	%f108, %f91, %f102, %p10;
	and.pred  	%p11, %p7, %p8;
	@%p11 bra 	$L__BB0_8;
	add.f32 	%f103, %f7, %f7;
	mov.b32 	%r57, %f103;
	and.b32  	%r58, %r57, 2147483647;
	mov.b32 	%f108, %r58;
$L__BB0_8:
	setp.eq.s32 	%p12, %r61, 0;
	@%p12 bra 	$L__BB0_10;
	div.rn.f32 	%f105, %f4, %f108;
	mul.wide.s32 	%rd48, %r59, 4;
	add.s64 	%rd49, %rd3, %rd48;
	st.global.f32 	[%rd49], %f105;
	div.rn.f32 	%f106, %f5, %f108;
	mul.wide.s32 	%rd50, %r62, 4;
	add.s64 	%rd51, %rd3, %rd50;
	st.global.f32 	[%rd51], %f106;
	div.rn.f32 	%f107, %f6, %f108;
	mul.wide.s32 	%rd52, %r63, 4;
	add.s64 	%rd53, %rd3, %rd52;
	st.global.f32 	[%rd53], %f107;
$L__BB0_10:
	add.s32 	%r63, %r63, 1;
	add.s32 	%r62, %r62, 1;
	add.s64 	%rd54, %rd54, 12;
	add.s32 	%r61, %r61, 1;
	add.s32 	%r60, %r60, 1;
	setp.ne.s32 	%p13, %r60, 0;
	add.s32 	%r59, %r59, 1;
	@%p13 bra 	$L__BB0_3;
$L__BB0_11:
	ret;

}


// ===== COMPILED SASS (sm_100) =====

	.target	sm_100

	.elftype	@"ET_EXEC"


//--------------------- .note.nv.tkinfo           --------------------------
	.section	.note.nv.tkinfo,"",@"SHT_NOTE"
	.sectionflags	@"SHF_NOTE_NV_TKINFO"
	.tkinfo
        /*0018*/ 	.word	0x00000002
        /*0030*/ 	.string	""
        /*0030*/ 	.string	"ptxas"
        /*0030*/ 	.string	"Cuda compilation tools, release 13.0, V13.0.88"
        /*0030*/ 	.string	"Build cuda_13.0.r13.0/compiler.36424714_0"
        /*0030*/ 	.string	"-arch sm_100 -m 64 "



//--------------------- .note.nv.cuinfo           --------------------------
	.section	.note.nv.cuinfo,"",@"SHT_NOTE"
	.sectionflags	@"SHF_NOTE_NV_CUINFO"
        /*0018*/ 	.short	0x0002
        /*001a*/ 	.short	0x0064
        /*001c*/ 	.short	0x0082
	.zero		2


//--------------------- .nv.info                  --------------------------
	.section	.nv.info,"",@"SHT_CUDA_INFO"
	.align	4


	//----- nvinfo : EIATTR_REGCOUNT
	.align		4
        /*0000*/ 	.byte	0x04, 0x2f
        /*0002*/ 	.short	(.L_1 - .L_0)
	.align		4
.L_0:
        /*0004*/ 	.word	index@(calcB)
        /*0008*/ 	.word	0x00000020


	//----- nvinfo : EIATTR_FRAME_SIZE
	.align		4
.L_1:
        /*000c*/ 	.byte	0x04, 0x11
        /*000e*/ 	.short	(.L_3 - .L_2)
	.align		4
.L_2:
        /*0010*/ 	.word	index@($__internal_0_$__cuda_sm3x_div_rn_noftz_f32_slowpath)
        /*0014*/ 	.word	0x00000000


	//----- nvinfo : EIATTR_FRAME_SIZE
	.align		4
.L_3:
        /*0018*/ 	.byte	0x04, 0x11
        /*001a*/ 	.short	(.L_5 - .L_4)
	.align		4
.L_4:
        /*001c*/ 	.word	index@(calcB)
        /*0020*/ 	.word	0x00000000


	//----- nvinfo : EIATTR_MIN_STACK_SIZE
	.align		4
.L_5:
        /*0024*/ 	.byte	0x04, 0x12
        /*0026*/ 	.short	(.L_7 - .L_6)
	.align		4
.L_6:
        /*0028*/ 	.word	index@(calcB)
        /*002c*/ 	.word	0x00000000
.L_7:


//--------------------- .nv.compat                --------------------------
	.section	.nv.compat,"",@"SHT_CUDA_COMPAT_INFO"
	.align	4
        /*0000*/ 	.byte	0x02, 0x09, 0x00, 0x00, 0x02, 0x02, 0x01, 0x00, 0x02, 0x05, 0x05, 0x00, 0x03, 0x07, 0x01, 0x01
        /*0010*/ 	.byte	0x02, 0x03, 0x00, 0x00, 0x02, 0x06, 0x01, 0x00, 0x04, 0x0b, 0x08, 0x00, 0x01, 0x00, 0x00, 0x00
        /*0020*/ 	.byte	0x00, 0x00, 0x00, 0x00


//--------------------- .nv.info.calcB            --------------------------
	.section	.nv.info.calcB,"",@"SHT_CUDA_INFO"
	.sectionflags	@""
	.align	4


	//----- nvinfo : EIATTR_CUDA_API_VERSION
	.align		4
        /*0000*/ 	.byte	0x04, 0x37
        /*0002*/ 	.short	(.L_9 - .L_8)
.L_8:
        /*0004*/ 	.word	0x00000082


	//----- nvinfo : EIATTR_KPARAM_INFO
	.align		4
.L_9:
        /*0008*/ 	.byte	0x04, 0x17
        /*000a*/ 	.short	(.L_11 - .L_10)
.L_10:
        /*000c*/ 	.word	0x00000000
        /*0010*/ 	.short	0x0004
        /*0012*/ 	.short	0x0018
        /*0014*/ 	.byte	0x00, 0xf5, 0x21, 0x00


	//----- nvinfo : EIATTR_KPARAM_INFO
	.align		4
.L_11:
        /*0018*/ 	.byte	0x04, 0x17
        /*001a*/ 	.short	(.L_13 - .L_12)
.L_12:
        /*001c*/ 	.word	0x00000000
        /*0020*/ 	.short	0x0003
        /*0022*/ 	.short	0x0014
        /*0024*/ 	.byte	0x00, 0xf0, 0x11, 0x00


	//----- nvinfo : EIATTR_KPARAM_INFO
	.align		4
.L_13:
        /*0028*/ 	.byte	0x04, 0x17
        /*002a*/ 	.short	(.L_15 - .L_14)
.L_14:
        /*002c*/ 	.word	0x00000000
        /*0030*/ 	.short	0x0002
        /*0032*/ 	.short	0x0010
        /*0034*/ 	.byte	0x00, 0xf0, 0x11, 0x00


	//----- nvinfo : EIATTR_KPARAM_INFO
	.align		4
.L_15:
        /*0038*/ 	.byte	0x04, 0x17
        /*003a*/ 	.short	(.L_17 - .L_16)
.L_16:
        /*003c*/ 	.word	0x00000000
        /*0040*/ 	.short	0x0001
        /*0042*/ 	.short	0x0008
        /*0044*/ 	.byte	0x00, 0xf5, 0x21, 0x00


	//----- nvinfo : EIATTR_KPARAM_INFO
	.align		4
.L_17:
        /*0048*/ 	.byte	0x04, 0x17
        /*004a*/ 	.short	(.L_19 - .L_18)
.L_18:
        /*004c*/ 	.word	0x00000000
        /*0050*/ 	.short	0x0000
        /*0052*/ 	.short	0x0000
        /*0054*/ 	.byte	0x00, 0xf5, 0x21, 0x00


	//----- nvinfo : EIATTR_SPARSE_MMA_MASK
	.align		4
.L_19:
        /*0058*/ 	.byte	0x03, 0x50
        /*005a*/ 	.short	0x0000


	//----- nvinfo : EIATTR_MAXREG_COUNT
	.align		4
        /*005c*/ 	.byte	0x03, 0x1b
        /*005e*/ 	.short	0x00ff


	//----- nvinfo : EIATTR_MERCURY_ISA_VERSION
	.align		4
        /*0060*/ 	.byte	0x03, 0x5f
        /*0062*/ 	.short	0x0101


	//----- nvinfo : EIATTR_VRC_CTA_INIT_COUNT
	.align		4
        /*0064*/ 	.byte	0x02, 0x4a
	.zero		1
	.zero		1


	//----- nvinfo : EIATTR_EXIT_INSTR_OFFSETS
	.align		4
        /*0068*/ 	.byte	0x04, 0x1c
        /*006a*/ 	.short	(.L_21 - .L_20)


	//   ....[0]....
.L_20:
        /*006c*/ 	.word	0x00000070


	//   ....[1]....
        /*0070*/ 	.word	0x000002c0


	//   ....[2]....
        /*0074*/ 	.word	0x00000f20


	//----- nvinfo : EIATTR_CRS_STACK_SIZE
	.align		4
.L_21:
        /*0078*/ 	.byte	0x04, 0x1e
        /*007a*/ 	.short	(.L_23 - .L_22)
.L_22:
        /*007c*/ 	.word	0x00000000


	//----- nvinfo : EIATTR_CBANK_PARAM_SIZE
	.align		4
.L_23:
        /*0080*/ 	.byte	0x03, 0x19
        /*0082*/ 	.short	0x0020


	//----- nvinfo : EIATTR_PARAM_CBANK
	.align		4
        /*0084*/ 	.byte	0x04, 0x0a
        /*0086*/ 	.short	(.L_25 - .L_24)
	.align		4
.L_24:
        /*0088*/ 	.word	index@(.nv.constant0.calcB)
        /*008c*/ 	.short	0x0380
        /*008e*/ 	.short	0x0020


	//----- nvinfo : EIATTR_SW_WAR
	.align		4
.L_25:
        /*0090*/ 	.byte	0x04, 0x36
        /*0092*/ 	.short	(.L_27 - .L_26)
.L_26:
        /*0094*/ 	.word	0x00000008
.L_27:


//--------------------- .nv.callgraph             --------------------------
	.section	.nv.callgraph,"",@"SHT_CUDA_CALLGRAPH"
	.align	4
	.sectionentsize	8
	.align		4
        /*0000*/ 	.word	0x00000000
	.align		4
        /*0004*/ 	.word	0xffffffff
	.align		4
        /*0008*/ 	.word	0x00000000
	.align		4
        /*000c*/ 	.word	0xfffffffe
	.align		4
        /*0010*/ 	.word	0x00000000
	.align		4
        /*0014*/ 	.word	0xfffffffd
	.align		4
        /*0018*/ 	.word	0x00000000
	.align		4
        /*001c*/ 	.word	0xfffffffc


//--------------------- .text.calcB               --------------------------
	.section	.text.calcB,"ax",@progbits
	.align	128
        .global         calcB
        .type           calcB,@function
        .size           calcB,(.L_x_23 - calcB)
        .other          calcB,@"STO_CUDA_ENTRY STV_DEFAULT"
calcB:
.text.calcB:
[----:B------:R-:W-:Y:S01]  /*0000*/  LDC R1, c[0x0][0x37c] ;  /* 0x0000df00ff017b82 */ /* 0x000fe20000000800 */
[----:B------:R-:W0:Y:S07]  /*0010*/  S2R R0, SR_TID.X ;  /* 0x0000000000007919 */ /* 0x000e2e0000002100 */
[----:B------:R-:W0:Y:S08]  /*0020*/  S2UR UR4, SR_CTAID.X ;  /* 0x00000000000479c3 */ /* 0x000e300000002500 */
[----:B------:R-:W0:Y:S08]  /*0030*/  LDC R5, c[0x0][0x360] ;  /* 0x0000d800ff057b82 */ /* 0x000e300000000800 */
[----:B------:R-:W1:Y:S01]  /*0040*/  LDC R8, c[0x0][0x394] ;  /* 0x0000e500ff087b82 */ /* 0x000e620000000800 */
[----:B0-----:R-:W-:-:S05]  /*0050*/  IMAD R5, R5, UR4, R0 ;  /* 0x0000000405057c24 */ /* 0x001fca000f8e0200 */
[----:B-1----:R-:W-:-:S13]  /*0060*/  ISETP.GE.AND P0, PT, R5, R8, PT ;  /* 0x000000080500720c */ /* 0x002fda0003f06270 */
[----:B------:R-:W-:Y:S05]  /*0070*/  @P0 EXIT ;  /* 0x000000000000094d */ /* 0x000fea0003800000 */
[----:B------:R-:W0:Y:S01]  /*0080*/  LDC.64 R10, c[0x0][0x388] ;  /* 0x0000e200ff0a7b82 */ /* 0x000e220000000a00 */
[----:B------:R-:W1:Y:S01]  /*0090*/  LDCU.64 UR6, c[0x0][0x358] ;  /* 0x00006b00ff0677ac */ /* 0x000e620008000a00 */
[----:B------:R-:W-:-:S06]  /*00a0*/  IMAD R3, R5, 0x3, RZ ;  /* 0x0000000305037824 */ /* 0x000fcc00078e02ff */
[----:B------:R-:W2:Y:S01]  /*00b0*/  LDC.64 R6, c[0x0][0x380] ;  /* 0x0000e000ff067b82 */ /* 0x000ea20000000a00 */
[----:B0-----:R-:W-:-:S05]  /*00c0*/  IMAD.WIDE R10, R3, 0x4, R10 ;  /* 0x00000004030a7825 */ /* 0x001fca00078e020a */
[----:B-1----:R-:W3:Y:S04]  /*00d0*/  LDG.E R0, desc[UR6][R10.64] ;  /* 0x000000060a007981 */ /* 0x002ee8000c1e1900 */
[----:B------:R-:W4:Y:S04]  /*00e0*/  LDG.E R2, desc[UR6][R10.64+0x4] ;  /* 0x000004060a027981 */ /* 0x000f28000c1e1900 */
[----:B------:R-:W4:Y:S01]  /*00f0*/  LDG.E R4, desc[UR6][R10.64+0x8] ;  /* 0x000008060a047981 */ /* 0x000f22000c1e1900 */
[----:B---3--:R-:W-:-:S04]  /*0100*/  IMAD R3, R0, 0x3, RZ ;  /* 0x0000000300037824 */ /* 0x008fc800078e02ff */
[C-C-:B--2---:R-:W-:Y:S01]  /*0110*/  IMAD.WIDE.U32 R12, R3.reuse, 0x4, R6.reuse ;  /* 0x00000004030c7825 */ /* 0x144fe200078e0006 */
[C---:B------:R-:W-:Y:S02]  /*0120*/  IADD3 R15, PT, PT, R3.reuse, 0x1, RZ ;  /* 0x00000001030f7810 */ /* 0x040fe40007ffe0ff */
[----:B------:R-:W-:Y:S01]  /*0130*/  IADD3 R17, PT, PT, R3, 0x2, RZ ;  /* 0x0000000203117810 */ /* 0x000fe20007ffe0ff */
[----:B----4-:R-:W-:Y:S01]  /*0140*/  IMAD R3, R2, 0x3, RZ ;  /* 0x0000000302037824 */ /* 0x010fe200078e02ff */
[----:B------:R0:W5:Y:S01]  /*0150*/  LDG.E R0, desc[UR6][R12.64] ;  /* 0x000000060c007981 */ /* 0x000162000c1e1900 */
[----:B------:R-:W-:-:S04]  /*0160*/  IMAD.WIDE.U32 R14, R15, 0x4, R6 ;  /* 0x000000040f0e7825 */ /* 0x000fc800078e0006 */
[----:B------:R-:W-:Y:S01]  /*0170*/  IMAD R11, R4, 0x3, RZ ;  /* 0x00000003040b7824 */ /* 0x000fe200078e02ff */
[----:B------:R1:W5:Y:S01]  /*0180*/  LDG.E R2, desc[UR6][R14.64] ;  /* 0x000000060e027981 */ /* 0x000362000c1e1900 */
[C---:B------:R-:W-:Y:S02]  /*0190*/  IADD3 R21, PT, PT, R3.reuse, 0x1, RZ ;  /* 0x0000000103157810 */ /* 0x040fe40007ffe0ff */
[----:B------:R-:W-:Y:S02]  /*01a0*/  IADD3 R23, PT, PT, R3, 0x2, RZ ;  /* 0x0000000203177810 */ /* 0x000fe40007ffe0ff */
[----:B0-----:R-:W-:Y:S01]  /*01b0*/  IADD3 R13, PT, PT, R11, 0x1, RZ ;  /* 0x000000010b0d7810 */ /* 0x001fe20007ffe0ff */
[----:B------:R-:W-:Y:S01]  /*01c0*/  IMAD.WIDE.U32 R16, R17, 0x4, R6 ;  /* 0x0000000411107825 */ /* 0x000fe200078e0006 */
[----:B-1----:R-:W-:-:S03]  /*01d0*/  IADD3 R15, PT, PT, R11, 0x2, RZ ;  /* 0x000000020b0f7810 */ /* 0x002fc60007ffe0ff */
[--C-:B------:R-:W-:Y:S02]  /*01e0*/  IMAD.WIDE.U32 R18, R3, 0x4, R6.reuse ;  /* 0x0000000403127825 */ /* 0x100fe400078e0006 */
[----:B------:R0:W5:Y:S02]  /*01f0*/  LDG.E R3, desc[UR6][R16.64] ;  /* 0x0000000610037981 */ /* 0x000164000c1e1900 */
[--C-:B------:R-:W-:Y:S02]  /*0200*/  IMAD.WIDE.U32 R20, R21, 0x4, R6.reuse ;  /* 0x0000000415147825 */ /* 0x100fe400078e0006 */
[----:B------:R0:W5:Y:S02]  /*0210*/  LDG.E R18, desc[UR6][R18.64] ;  /* 0x0000000612127981 */ /* 0x000164000c1e1900 */
[--C-:B------:R-:W-:Y:S02]  /*0220*/  IMAD.WIDE.U32 R22, R23, 0x4, R6.reuse ;  /* 0x0000000417167825 */ /* 0x100fe400078e0006 */
[----:B------:R0:W5:Y:S02]  /*0230*/  LDG.E R4, desc[UR6][R20.64] ;  /* 0x0000000614047981 */ /* 0x000164000c1e1900 */
[----:B------:R-:W-:-:S02]  /*0240*/  IMAD.WIDE.U32 R10, R11, 0x4, R6 ;  /* 0x000000040b0a7825 */ /* 0x000fc400078e0006 */
[----:B------:R0:W5:Y:S02]  /*0250*/  LDG.E R9, desc[UR6][R22.64] ;  /* 0x0000000616097981 */ /* 0x000164000c1e1900 */
[--C-:B------:R-:W-:Y:S02]  /*0260*/  IMAD.WIDE.U32 R12, R13, 0x4, R6.reuse ;  /* 0x000000040d0c7825 */ /* 0x100fe400078e0006 */
[----:B------:R0:W5:Y:S02]  /*0270*/  LDG.E R14, desc[UR6][R10.64] ;  /* 0x000000060a0e7981 */ /* 0x000164000c1e1900 */
[----:B------:R-:W-:Y:S02]  /*0280*/  IMAD.WIDE.U32 R6, R15, 0x4, R6 ;  /* 0x000000040f067825 */ /* 0x000fe400078e0006 */
[----:B------:R0:W5:Y:S04]  /*0290*/  LDG.E R15, desc[UR6][R12.64] ;  /* 0x000000060c0f7981 */ /* 0x000168000c1e1900 */
[----:B------:R0:W5:Y:S01]  /*02a0*/  LDG.E R6, desc[UR6][R6.64] ;  /* 0x0000000606067981 */ /* 0x000162000c1e1900 */
[----:B------:R-:W-:-:S13]  /*02b0*/  ISETP.GE.AND P0, PT, R8, 0x1, PT ;  /* 0x000000010800780c */ /* 0x000fda0003f06270 */
[----:B0-----:R-:W-:Y:S05]  /*02c0*/  @!P0 EXIT ;  /* 0x000000000000894d */ /* 0x001fea0003800000 */
[----:B------:R-:W0:Y:S01]  /*02d0*/  LDCU.64 UR4, c[0x0][0x388] ;  /* 0x00007100ff0477ac */ /* 0x000e220008000a00 */
[----:B-----5:R-:W-:Y:S01]  /*02e0*/  FFMA R7, R0, 0.3333333432674407959, RZ ;  /* 0x3eaaaaab00077823 */ /* 0x020fe200000000ff */
[----:B------:R-:W1:Y:S01]  /*02f0*/  LDC.64 R10, c[0x0][0x398] ;  /* 0x0000e600ff0a7b82 */ /* 0x000e620000000a00 */
[----:B------:R-:W-:Y:S02]  /*0300*/  FFMA R0, R3, 0.3333333432674407959, RZ ;  /* 0x3eaaaaab03007823 */ /* 0x000fe400000000ff */
[----:B------:R-:W-:Y:S01]  /*0310*/  FFMA R17, R18, 0.3333333432674407959, R7 ;  /* 0x3eaaaaab12117823 */ /* 0x000fe20000000007 */
[----:B------:R-:W-:Y:S01]  /*0320*/  FFMA R7, R2, 0.3333333432674407959, RZ ;  /* 0x3eaaaaab02077823 */ /* 0x000fe200000000ff */
[----:B------:R-:W-:Y:S02]  /*0330*/  FFMA R3, R9, 0.3333333432674407959, R0 ;  /* 0x3eaaaaab09037823 */ /* 0x000fe40000000000 */
[----:B------:R-:W-:Y:S01]  /*0340*/  FFMA R0, R14, 0.3333333432674407959, R17 ;  /* 0x3eaaaaab0e007823 */ /* 0x000fe20000000011 */
[----:B------:R-:W2:Y:S01]  /*0350*/  LDC.64 R12, c[0x0][0x380] ;  /* 0x0000e000ff0c7b82 */ /* 0x000ea20000000a00 */
[----:B------:R-:W-:Y:S01]  /*0360*/  FFMA R2, R4, 0.3333333432674407959, R7 ;  /* 0x3eaaaaab04027823 */ /* 0x000fe20000000007 */
[CC--:B------:R-:W-:Y:S01]  /*0370*/  IADD3 R7, PT, PT, R5.reuse, R8.reuse, RZ ;  /* 0x0000000805077210 */ /* 0x0c0fe20007ffe0ff */
[----:B------:R-:W-:Y:S01]  /*0380*/  FFMA R3, R6, 0.3333333432674407959, R3 ;  /* 0x3eaaaaab06037823 */ /* 0x000fe20000000003 */
[----:B------:R-:W-:-:S02]  /*0390*/  IMAD R4, R5, R8, RZ ;  /* 0x0000000805047224 */ /* 0x000fc400078e02ff */
[----:B------:R-:W-:Y:S01]  /*03a0*/  FFMA R2, R15, 0.3333333432674407959, R2 ;  /* 0x3eaaaaab0f027823 */ /* 0x000fe20000000002 */
[CC--:B------:R-:W-:Y:S01]  /*03b0*/  IADD3 R9, PT, PT, R7.reuse, R8.reuse, RZ ;  /* 0x0000000807097210 */ /* 0x0c0fe20007ffe0ff */
[-C--:B------:R-:W-:Y:S01]  /*03c0*/  IMAD R6, R7, R8.reuse, RZ ;  /* 0x0000000807067224 */ /* 0x080fe200078e02ff */
[----:B0-----:R-:W-:Y:S01]  /*03d0*/  UIADD3 UR4, UP0, UPT, UR4, 0x4, URZ ;  /* 0x0000000404047890 */ /* 0x001fe2000ff1e0ff */
[----:B------:R-:W-:Y:S02]  /*03e0*/  IADD3 R5, PT, PT, -R5, RZ, RZ ;  /* 0x000000ff05057210 */ /* 0x000fe40007ffe1ff */
[----:B------:R-:W-:Y:S01]  /*03f0*/  IMAD R7, R9, R8, RZ ;  /* 0x0000000809077224 */ /* 0x000fe200078e02ff */
[----:B------:R-:W-:Y:S01]  /*0400*/  UIADD3.X UR5, UPT, UPT, URZ, UR5, URZ, UP0, !UPT ;  /* 0x00000005ff057290 */ /* 0x000fe200087fe4ff */
[----:B------:R-:W-:Y:S02]  /*0410*/  IADD3 R8, PT, PT, -R8, RZ, RZ ;  /* 0x000000ff08087210 */ /* 0x000fe40007ffe1ff */
[----:B------:R-:W-:-:S03]  /*0420*/  MOV R14, UR4 ;  /* 0x00000004000e7c02 */ /* 0x000fc60008000f00 */
[----:B------:R-:W-:-:S07]  /*0430*/  MOV R15, UR5 ;  /* 0x00000005000f7c02 */ /* 0x000fce0008000f00 */
.L_x_10:
[----:B0-----:R-:W3:Y:S04]  /*0440*/  LDG.E R16, desc[UR6][R14.64+-0x4] ;  /* 0xfffffc060e107981 */ /* 0x001ee8000c1e1900 */
[----:B------:R-:W4:Y:S04]  /*0450*/  LDG.E R9, desc[UR6][R14.64] ;  /* 0x000000060e097981 */ /* 0x000f28000c1e1900 */
[----:B------:R-:W5:Y:S01]  /*0460*/  LDG.E R27, desc[UR6][R14.64+0x4] ;  /* 0x000004060e1b7981 */ /* 0x000f62000c1e1900 */
[----:B---3--:R-:W-:Y:S02]  /*0470*/  IMAD R17, R16, 0x3, RZ ;  /* 0x0000000310117824 */ /* 0x008fe400078e02ff */
[----:B----4-:R-:W-:-:S03]  /*0480*/  IMAD R19, R9, 0x3, RZ ;  /* 0x0000000309137824 */ /* 0x010fc600078e02ff */
[C---:B------:R-:W-:Y:S01]  /*0490*/  IADD3 R29, PT, PT, R17.reuse, 0x1, RZ ;  /* 0x00000001111d7810 */ /* 0x040fe20007ffe0ff */
[C-C-:B--2---:R-:W-:Y:S01]  /*04a0*/  IMAD.WIDE.U32 R24, R17.reuse, 0x4, R12.reuse ;  /* 0x0000000411187825 */ /* 0x144fe200078e000c */
[----:B------:R-:W-:Y:S02]  /*04b0*/  IADD3 R21, PT, PT, R17, 0x2, RZ ;  /* 0x0000000211157810 */ /* 0x000fe40007ffe0ff */
[----:B------:R-:W-:Y:S01]  /*04c0*/  IADD3 R17, PT, PT, R19, 0x1, RZ ;  /* 0x0000000113117810 */ /* 0x000fe20007ffe0ff */
[----:B-----5:R-:W-:Y:S01]  /*04d0*/  IMAD R27, R27, 0x3, RZ ;  /* 0x000000031b1b7824 */ /* 0x020fe200078e02ff */
[----:B------:R-:W-:Y:S01]  /*04e0*/  IADD3 R23, PT, PT, R19, 0x2, RZ ;  /* 0x0000000213177810 */ /* 0x000fe20007ffe0ff */
[--C-:B------:R-:W-:Y:S01]  /*04f0*/  IMAD.WIDE.U32 R28, R29, 0x4, R12.reuse ;  /* 0x000000041d1c7825 */ /* 0x100fe200078e000c */
[----:B------:R0:W2:Y:S02]  /*0500*/  LDG.E R9, desc[UR6][R24.64] ;  /* 0x0000000618097981 */ /* 0x0000a4000c1e1900 */
[----:B------:R-:W-:Y:S01]  /*0510*/  IADD3 R26, PT, PT, R27, 0x1, RZ ;  /* 0x000000011b1a7810 */ /* 0x000fe20007ffe0ff */
[----:B------:R-:W-:-:S02]  /*0520*/  IMAD.WIDE.U32 R16, R17, 0x4, R12 ;  /* 0x0000000411107825 */ /* 0x000fc400078e000c */
[----:B------:R-:W3:Y:S02]  /*0530*/  LDG.E R28, desc[UR6][R28.64] ;  /* 0x000000061c1c7981 */ /* 0x000ee4000c1e1900 */
[----:B------:R-:W-:-:S04]  /*0540*/  IMAD.WIDE.U32 R18, R19, 0x4, R12 ;  /* 0x0000000413127825 */ /* 0x000fc800078e000c */
[--C-:B0-----:R-:W-:Y:S02]  /*0550*/  IMAD.WIDE.U32 R24, R26, 0x4, R12.reuse ;  /* 0x000000041a187825 */ /* 0x101fe400078e000c */
[----:B------:R-:W2:Y:S02]  /*0560*/  LDG.E R18, desc[UR6][R18.64] ;  /* 0x0000000612127981 */ /* 0x000ea4000c1e1900 */
[--C-:B------:R-:W-:Y:S02]  /*0570*/  IMAD.WIDE.U32 R20, R21, 0x4, R12.reuse ;  /* 0x0000000415147825 */ /* 0x100fe400078e000c */
[----:B------:R0:W3:Y:S02]  /*0580*/  LDG.E R29, desc[UR6][R16.64] ;  /* 0x00000006101d7981 */ /* 0x0000e4000c1e1900 */
[--C-:B------:R-:W-:Y:S02]  /*0590*/  IMAD.WIDE.U32 R22, R23, 0x4, R12.reuse ;  /* 0x0000000417167825 */ /* 0x100fe400078e000c */
[----:B------:R-:W4:Y:S04]  /*05a0*/  LDG.E R24, desc[UR6][R24.64] ;  /* 0x0000000618187981 */ /* 0x000f28000c1e1900 */
[----:B------:R-:W5:Y:S01]  /*05b0*/  LDG.E R20, desc[UR6][R20.64] ;  /* 0x0000000614147981 */ /* 0x000f62000c1e1900 */
[C---:B0-----:R-:W-:Y:S01]  /*05c0*/  IADD3 R17, PT, PT, R27.reuse, 0x2, RZ ;  /* 0x000000021b117810 */ /* 0x041fe20007ffe0ff */
[----:B------:R-:W-:-:S02]  /*05d0*/  IMAD.WIDE.U32 R26, R27, 0x4, R12 ;  /* 0x000000041b1a7825 */ /* 0x000fc400078e000c */
[----:B------:R-:W5:Y:S02]  /*05e0*/  LDG.E R23, desc[UR6][R22.64] ;  /* 0x0000000616177981 */ /* 0x000f64000c1e1900 */
[----:B------:R-:W-:Y:S02]  /*05f0*/  IMAD.WIDE.U32 R16, R17, 0x4, R12 ;  /* 0x0000000411107825 */ /* 0x000fe400078e000c */
[----:B------:R-:W5:Y:S04]  /*0600*/  LDG.E R26, desc[UR6][R26.64] ;  /* 0x000000061a1a7981 */ /* 0x000f68000c1e1900 */
[----:B------:R-:W5:Y:S01]  /*0610*/  LDG.E R21, desc[UR6][R16.64] ;  /* 0x0000000610157981 */ /* 0x000f62000c1e1900 */
[----:B------:R-:W-:Y:S01]  /*0620*/  BSSY.RECONVERGENT B0, `(.L_x_0) ;  /* 0x0000052000007945 */ /* 0x000fe20003800200 */
[----:B------:R-:W-:Y:S01]  /*0630*/  ISETP.NE.AND P1, PT, R5, RZ, PT ;  /* 0x000000ff0500720c */ /* 0x000fe20003f25270 */
[----:B--2---:R-:W-:Y:S01]  /*0640*/  FADD R9, R9, R18 ;  /* 0x0000001209097221 */ /* 0x004fe20000000000 */
[----:B---3--:R-:W-:-:S04]  /*0650*/  FADD R29, R28, R29 ;  /* 0x0000001d1c1d7221 */ /* 0x008fc80000000000 */
[----:B----4-:R-:W-:Y:S01]  /*0660*/  FADD R29, R29, R24 ;  /* 0x000000181d1d7221 */ /* 0x010fe20000000000 */
[----:B-----5:R-:W-:Y:S01]  /*0670*/  FADD R20, R20, R23 ;  /* 0x0000001714147221 */ /* 0x020fe20000000000 */
[----:B------:R-:W-:Y:S02]  /*0680*/  FADD R19, R9, R26 ;  /* 0x0000001a09137221 */ /* 0x000fe40000000000 */
[----:B------:R-:W-:Y:S01]  /*0690*/  FFMA R9, R29, 0.3333333432674407959, -R2 ;  /* 0x3eaaaaab1d097823 */ /* 0x000fe20000000802 */
[----:B------:R-:W-:Y:S01]  /*06a0*/  FADD R18, R20, R21 ;  /* 0x0000001514127221 */ /* 0x000fe20000000000 */
[----:B------:R-:W-:Y:S02]  /*06b0*/  FFMA R19, R19, 0.3333333432674407959, -R0 ;  /* 0x3eaaaaab13137823 */ /* 0x000fe40000000800 */
[----:B------:R-:W-:Y:S01]  /*06c0*/  FMUL R20, R9, R9 ;  /* 0x0000000909147220 */ /* 0x000fe20000400000 */
[----:B------:R-:W-:-:S03]  /*06d0*/  FFMA R18, R18, 0.3333333432674407959, -R3 ;  /* 0x3eaaaaab12127823 */ /* 0x000fc60000000803 */
[----:B------:R-:W-:-:S04]  /*06e0*/  FFMA R17, R19, R19, R20 ;  /* 0x0000001313117223 */ /* 0x000fc80000000014 */
[----:B------:R-:W-:-:S05]  /*06f0*/  FFMA R16, R18, R18, R17 ;  /* 0x0000001212107223 */ /* 0x000fca0000000011 */
[----:B------:R-:W-:Y:S01]  /*0700*/  FSETP.NEU.AND P0, PT, R16, 1, PT ;  /* 0x3f8000001000780b */ /* 0x000fe20003f0d000 */
[----:B------:R-:W-:-:S12]  /*0710*/  HFMA2 R20, -RZ, RZ, 1.875, 0 ;  /* 0x3f800000ff147431 */ /* 0x000fd800000001ff */
[----:B------:R-:W-:Y:S05]  /*0720*/  @!P0 BRA `(.L_x_1) ;  /* 0x0000000400048947 */ /* 0x000fea0003800000 */
[----:B------:R-:W-:-:S13]  /*0730*/  FSETP.NAN.AND P0, PT, |R16|, |R16|, PT ;  /* 0x400000101000720b */ /* 0x000fda0003f08200 */
[----:B------:R-:W-:Y:S01]  /*0740*/  @P0 FADD R20, R16, 1.5 ;  /* 0x3fc0000010140421 */ /* 0x000fe20000000000 */
[----:B------:R-:W-:Y:S06]  /*0750*/  @P0 BRA `(.L_x_1) ;  /* 0x0000000000f80947 */ /* 0x000fec0003800000 */
[C---:B------:R-:W-:Y:S01]  /*0760*/  FMUL R17, |R16|.reuse, 16777216 ;  /* 0x4b80000010117820 */ /* 0x040fe20000400200 */
[C---:B------:R-:W-:Y:S02]  /*0770*/  FSETP.GEU.AND P0, PT, |R16|.reuse, 1.175494350822287508e-38, PT ;  /* 0x008000001000780b */ /* 0x040fe40003f0e200 */
[----:B------:R-:W-:Y:S02]  /*0780*/  MOV R25, 0x3a2c32e4 ;  /* 0x3a2c32e400197802 */ /* 0x000fe40000000f00 */
[----:B------:R-:W-:Y:S02]  /*0790*/  FSEL R17, R17, |R16|, !P0 ;  /* 0x4000001011117208 */ /* 0x000fe40004000000 */
[----:B------:R-:W-:Y:S02]  /*07a0*/  FSEL R23, RZ, -24, P0 ;  /* 0xc1c00000ff177808 */ /* 0x000fe40000000000 */
[----:B------:R-:W-:Y:S02]  /*07b0*/  IADD3 R20, PT, PT, R17, -0x3f3504f3, RZ ;  /* 0xc0cafb0d11147810 */ /* 0x000fe40007ffe0ff */
[----:B------:R-:W-:-:S02]  /*07c0*/  FSETP.NEU.AND P0, PT, |R16|, +INF , PT ;  /* 0x7f8000001000780b */ /* 0x000fc40003f0d200 */
[----:B------:R-:W-:Y:S02]  /*07d0*/  LOP3.LUT R22, R20, 0xff800000, RZ, 0xc0, !PT ;  /* 0xff80000014167812 */ /* 0x000fe400078ec0ff */
[----:B------:R-:W-:Y:S02]  /*07e0*/  FSETP.NEU.AND P0, PT, R16, RZ, P0 ;  /* 0x000000ff1000720b */ /* 0x000fe4000070d000 */
[-C--:B------:R-:W-:Y:S02]  /*07f0*/  IADD3 R21, PT, PT, R17, -R22.reuse, RZ ;  /* 0x8000001611157210 */ /* 0x080fe40007ffe0ff */
[----:B------:R-:W-:-:S03]  /*0800*/  I2FP.F32.S32 R22, R22 ;  /* 0x0000001600167245 */ /* 0x000fc60000201400 */
[C---:B------:R-:W-:Y:S01]  /*0810*/  FADD R17, R21.reuse, 1 ;  /* 0x3f80000015117421 */ /* 0x040fe20000000000 */
[----:B------:R-:W-:Y:S01]  /*0820*/  FADD R21, R21, -1 ;  /* 0xbf80000015157421 */ /* 0x000fe20000000000 */
[----:B------:R-:W-:-:S03]  /*0830*/  FFMA R23, R22, 1.1920928955078125e-07, R23 ;  /* 0x3400000016177823 */ /* 0x000fc60000000017 */
[----:B------:R-:W-:Y:S01]  /*0840*/  FADD R20, R21, R21 ;  /* 0x0000001515147221 */ /* 0x000fe20000000000 */
[----:B------:R-:W0:Y:S01]  /*0850*/  MUFU.RCP R17, R17 ;  /* 0x0000001100117308 */ /* 0x000e220000001000 */
[----:B------:R-:W-:Y:S02]  /*0860*/  @!P0 FADD R16, R16, R16 ;  /* 0x0000001010108221 */ /* 0x000fe40000000000 */
[----:B0-----:R-:W-:-:S04]  /*0870*/  FMUL R20, R17, R20 ;  /* 0x0000001411147220 */ /* 0x001fc80000400000 */
[----:B------:R-:W-:Y:S01]  /*0880*/  FADD R24, R21, -R20 ;  /* 0x8000001415187221 */ /* 0x000fe20000000000 */
[----:B------:R-:W-:-:S03]  /*0890*/  FMUL R22, R20, R20 ;  /* 0x0000001414167220 */ /* 0x000fc60000400000 */
[----:B------:R-:W-:Y:S01]  /*08a0*/  FADD R24, R24, R24 ;  /* 0x0000001818187221 */ /* 0x000fe20000000000 */
[----:B------:R-:W-:-:S03]  /*08b0*/  FFMA R25, R22, R25, 0.0032181653659790754318 ;  /* 0x3b52e7db16197423 */ /* 0x000fc60000000019 */
[----:B------:R-:W-:Y:S01]  /*08c0*/  FFMA R24, R21, -R20, R24 ;  /* 0x8000001415187223 */ /* 0x000fe20000000018 */
[----:B------:R-:W-:Y:S01]  /*08d0*/  FFMA R21, R20, 1.4426950216293334961, R23 ;  /* 0x3fb8aa3b14157823 */ /* 0x000fe20000000017 */
[C---:B------:R-:W-:Y:S02]  /*08e0*/  FFMA R25, R22.reuse, R25, 0.018033718690276145935 ;  /* 0x3c93bb7316197423 */ /* 0x040fe40000000019 */
[----:B------:R-:W-:Y:S01]  /*08f0*/  FMUL R17, R17, R24 ;  /* 0x0000001811117220 */ /* 0x000fe20000400000 */
[----:B------:R-:W-:Y:S01]  /*0900*/  FADD R23, R23, -R21 ;  /* 0x8000001517177221 */ /* 0x000fe20000000000 */
[----:B------:R-:W-:-:S03]  /*0910*/  FFMA R25, R22, R25, 0.12022458761930465698 ;  /* 0x3df6384f16197423 */ /* 0x000fc60000000019 */
[----:B------:R-:W-:Y:S01]  /*0920*/  FFMA R24, R20, 1.4426950216293334961, R23 ;  /* 0x3fb8aa3b14187823 */ /* 0x000fe20000000017 */
[----:B------:R-:W-:-:S03]  /*0930*/  FMUL R25, R22, R25 ;  /* 0x0000001916197220 */ /* 0x000fc60000400000 */
[----:B------:R-:W-:Y:S01]  /*0940*/  FFMA R23, R17, 1.4426950216293334961, R24 ;  /* 0x3fb8aa3b11177823 */ /* 0x000fe20000000018 */
[----:B------:R-:W-:-:S03]  /*0950*/  FMUL R22, R25, 3 ;  /* 0x4040000019167820 */ /* 0x000fc60000400000 */
[----:B------:R-:W-:-:S04]  /*0960*/  FFMA R24, R20, 1.9251366722983220825e-08, R23 ;  /* 0x32a55e3414187823 */ /* 0x000fc80000000017 */
[----:B------:R-:W-:-:S04]  /*0970*/  FFMA R22, R17, R22, R24 ;  /* 0x0000001611167223 */ /* 0x000fc80000000018 */
[----:B------:R-:W-:-:S04]  /*0980*/  FFMA R22, R20, R25, R22 ;  /* 0x0000001914167223 */ /* 0x000fc80000000016 */
[----:B------:R-:W-:-:S04]  /*0990*/  FADD R24, R21, R22 ;  /* 0x0000001615187221 */ /* 0x000fc80000000000 */
[----:B------:R-:W-:Y:S01]  /*09a0*/  FMUL R17, R24, 1.5 ;  /* 0x3fc0000018117820 */ /* 0x000fe20000400000 */
[----:B------:R-:W-:-:S03]  /*09b0*/  FADD R21, -R21, R24 ;  /* 0x0000001815157221 */ /* 0x000fc60000000100 */
[----:B------:R-:W0:Y:S01]  /*09c0*/  FRND R20, R17 ;  /* 0x0000001100147307 */ /* 0x000e220000201000 */
[----:B------:R-:W-:Y:S01]  /*09d0*/  FADD R21, R22, -R21 ;  /* 0x8000001516157221 */ /* 0x000fe20000000000 */
[----:B------:R-:W-:Y:S01]  /*09e0*/  FFMA R24, R24, 1.5, -R17 ;  /* 0x3fc0000018187823 */ /* 0x000fe20000000811 */
[----:B------:R-:W-:Y:S01]  /*09f0*/  HFMA2 R22, -RZ, RZ, 0.64013671875, -15.109375 ;  /* 0x391fcb8eff167431 */ /* 0x000fe200000001ff */
[----:B------:R-:W-:Y:S02]  /*0a00*/  FSETP.GT.AND P3, PT, |R17|, 152, PT ;  /* 0x431800001100780b */ /* 0x000fe40003f64200 */
[----:B------:R-:W-:Y:S02]  /*0a10*/  FFMA R24, R21, 1.5, R24 ;  /* 0x3fc0000015187823 */ /* 0x000fe40000000018 */
[----:B------:R-:W2:Y:S01]  /*0a20*/  F2I.NTZ R23, R17 ;  /* 0x0000001100177305 */ /* 0x000ea20000203100 */
[----:B0-----:R-:W-:Y:S01]  /*0a30*/  FADD R21, R17, -R20 ;  /* 0x8000001411157221 */ /* 0x001fe20000000000 */
[----:B------:R-:W-:-:S03]  /*0a40*/  FSETP.GT.AND P2, PT, R20, RZ, PT ;  /* 0x000000ff1400720b */ /* 0x000fc60003f44000 */
[----:B------:R-:W-:Y:S01]  /*0a50*/  FADD R21, R21, R24 ;  /* 0x0000001815157221 */ /* 0x000fe20000000000 */
[----:B------:R-:W-:Y:S02]  /*0a60*/  SEL R20, RZ, 0x83000000, P2 ;  /* 0x83000000ff147807 */ /* 0x000fe40001000000 */
[----:B------:R-:W-:Y:S01]  /*0a70*/  FSETP.GEU.AND P2, PT, R17, RZ, PT ;  /* 0x000000ff1100720b */ /* 0x000fe20003f4e000 */
[----:B------:R-:W-:Y:S01]  /*0a80*/  FFMA R22, R21, R22, 0.0013391353422775864601 ;  /* 0x3aaf85ed15167423 */ /* 0x000fe20000000016 */
[----:B--2---:R-:W-:-:S03]  /*0a90*/  LEA R23, R23, -R20, 0x17 ;  /* 0x8000001417177211 */ /* 0x004fc600078eb8ff */
[----:B------:R-:W-:-:S04]  /*0aa0*/  FFMA R22, R21, R22, 0.0096188392490148544312 ;  /* 0x3c1d985615167423 */ /* 0x000fc80000000016 */
[----:B------:R-:W-:-:S04]  /*0ab0*/  FFMA R22, R21, R22, 0.055503588169813156128 ;  /* 0x3d6357bb15167423 */ /* 0x000fc80000000016 */
[----:B------:R-:W-:-:S04]  /*0ac0*/  FFMA R22, R21, R22, 0.24022644758224487305 ;  /* 0x3e75fdec15167423 */ /* 0x000fc80000000016 */
[C---:B------:R-:W-:Y:S01]  /*0ad0*/  FFMA R24, R21.reuse, R22, 0.69314718246459960938 ;  /* 0x3f31721815187423 */ /* 0x040fe20000000016 */
[----:B------:R-:W-:Y:S02]  /*0ae0*/  IADD3 R22, PT, PT, R20, 0x7f000000, RZ ;  /* 0x7f00000014167810 */ /* 0x000fe40007ffe0ff */
[----:B------:R-:W-:Y:S01]  /*0af0*/  FSEL R20, RZ, +INF , !P2 ;  /* 0x7f800000ff147808 */ /* 0x000fe20005000000 */
[----:B------:R-:W-:-:S04]  /*0b00*/  FFMA R21, R21, R24, 1 ;  /* 0x3f80000015157423 */ /* 0x000fc80000000018 */
[----:B------:R-:W-:-:S04]  /*0b10*/  FMUL R22, R22, R21 ;  /* 0x0000001516167220 */ /* 0x000fc80000400000 */
[----:B------:R-:W-:Y:S01]  /*0b20*/  @!P3 FMUL R20, R23, R22 ;  /* 0x000000161714b220 */ /* 0x000fe20000400000 */
[----:B------:R-:W-:-:S07]  /*0b30*/  @!P0 LOP3.LUT R20, R16, 0x7fffffff, RZ, 0xc0, !PT ;  /* 0x7fffffff10148812 */ /* 0x000fce00078ec0ff */
.L_x_1:
[----:B------:R-:W-:Y:S05]  /*0b40*/  BSYNC.RECONVERGENT B0 ;  /* 0x0000000000007941 */ /* 0x000fea0003800200 */
.L_x_0:
[----:B------:R-:W-:Y:S04]  /*0b50*/  BSSY.RECONVERGENT B0, `(.L_x_2) ;  /* 0x0000033000007945 */ /* 0x000fe80003800200 */
[----:B------:R-:W-:Y:S05]  /*0b60*/  @!P1 BRA `(.L_x_3) ;  /* 0x0000000000c49947 */ /* 0x000fea0003800000 */
[----:B------:R-:W0:Y:S01]  /*0b70*/  MUFU.RCP R17, R20 ;  /* 0x0000001400117308 */ /* 0x000e220000001000 */
[----:B------:R-:W-:Y:S07]  /*0b80*/  BSSY.RECONVERGENT B1, `(.L_x_4) ;  /* 0x000000c000017945 */ /* 0x000fee0003800200 */
[----:B------:R-:W2:Y:S01]  /*0b90*/  FCHK P0, R19, R20 ;  /* 0x0000001413007302 */ /* 0x000ea20000000000 */
[----:B0-----:R-:W-:-:S04]  /*0ba0*/  FFMA R16, R17, -R20, 1 ;  /* 0x3f80000011107423 */ /* 0x001fc80000000814 */
[----:B------:R-:W-:-:S04]  /*0bb0*/  FFMA R16, R17, R16, R17 ;  /* 0x0000001011107223 */ /* 0x000fc80000000011 */
[----:B------:R-:W-:-:S04]  /*0bc0*/  FFMA R17, R19, R16, RZ ;  /* 0x0000001013117223 */ /* 0x000fc800000000ff */
[----:B------:R-:W-:-:S04]  /*0bd0*/  FFMA R21, R17, -R20, R19 ;  /* 0x8000001411157223 */ /* 0x000fc80000000013 */
[----:B------:R-:W-:Y:S01]  /*0be0*/  FFMA R21, R16, R21, R17 ;  /* 0x0000001510157223 */ /* 0x000fe20000000011 */
[----:B--2---:R-:W-:Y:S06]  /*0bf0*/  @!P0 BRA `(.L_x_5) ;  /* 0x0000000000108947 */ /* 0x004fec0003800000 */
[----:B------:R-:W-:Y:S02]  /*0c00*/  MOV R16, R20 ;  /* 0x0000001400107202 */ /* 0x000fe40000000f00 */
[----:B------:R-:W-:-:S07]  /*0c10*/  MOV R22, 0xc30 ;  /* 0x00000c3000167802 */ /* 0x000fce0000000f00 */
[----:B-1----:R-:W-:Y:S05]  /*0c20*/  CALL.REL.NOINC `($__internal_0_$__cuda_sm3x_div_rn_noftz_f32_slowpath) ;  /* 0x0000000000c07944 */ /* 0x002fea0003c00000 */
[----:B------:R-:W-:-:S07]  /*0c30*/  MOV R21, R19 ;  /* 0x0000001300157202 */ /* 0x000fce0000000f00 */
.L_x_5:
[----:B------:R-:W-:Y:S05]  /*0c40*/  BSYNC.RECONVERGENT B1 ;  /* 0x0000000000017941 */ /* 0x000fea0003800200 */
.L_x_4:
[----:B------:R-:W0:Y:S01]  /*0c50*/  MUFU.RCP R19, R20 ;  /* 0x0000001400137308 */ /* 0x000e220000001000 */
[----:B-1----:R-:W-:Y:S01]  /*0c60*/  IMAD.WIDE R16, R4, 0x4, R10 ;  /* 0x0000000404107825 */ /* 0x002fe200078e020a */
[----:B------:R-:W-:Y:S04]  /*0c70*/  BSSY.RECONVERGENT B1, `(.L_x_6) ;  /* 0x000000d000017945 */ /* 0x000fe80003800200 */
[----:B------:R1:W-:Y:S02]  /*0c80*/  STG.E desc[UR6][R16.64], R21 ;  /* 0x0000001510007986 */ /* 0x0003e4000c101906 */
[----:B------:R-:W2:Y:S01]  /*0c90*/  FCHK P0, R9, R20 ;  /* 0x0000001409007302 */ /* 0x000ea20000000000 */
[----:B0-----:R-:W-:-:S04]  /*0ca0*/  FFMA R22, R19, -R20, 1 ;  /* 0x3f80000013167423 */ /* 0x001fc80000000814 */
[----:B------:R-:W-:-:S04]  /*0cb0*/  FFMA R23, R19, R22, R19 ;  /* 0x0000001613177223 */ /* 0x000fc80000000013 */
[----:B------:R-:W-:-:S04]  /*0cc0*/  FFMA R22, R9, R23, RZ ;  /* 0x0000001709167223 */ /* 0x000fc800000000ff */
[----:B------:R-:W-:-:S04]  /*0cd0*/  FFMA R19, R22, -R20, R9 ;  /* 0x8000001416137223 */ /* 0x000fc80000000009 */
[----:B------:R-:W-:Y:S01]  /*0ce0*/  FFMA R19, R23, R19, R22 ;  /* 0x0000001317137223 */ /* 0x000fe20000000016 */
[----:B-12---:R-:W-:Y:S06]  /*0cf0*/  @!P0 BRA `(.L_x_7) ;  /* 0x0000000000108947 */ /* 0x006fec0003800000 */
[----:B------:R-:W-:Y:S02]  /*0d00*/  MOV R19, R9 ;  /* 0x0000000900137202 */ /* 0x000fe40000000f00 */
[----:B------:R-:W-:Y:S02]  /*0d10*/  MOV R16, R20 ;  /* 0x0000001400107202 */ /* 0x000fe40000000f00 */
[----:B------:R-:W-:-:S07]  /*0d20*/  MOV R22, 0xd40 ;  /* 0x00000d4000167802 */ /* 0x000fce0000000f00 */
[----:B------:R-:W-:Y:S05]  /*0d30*/  CALL.REL.NOINC `($__internal_0_$__cuda_sm3x_div_rn_noftz_f32_slowpath) ;  /* 0x00000000007c7944 */ /* 0x000fea0003c00000 */
.L_x_7:
[----:B------:R-:W-:Y:S05]  /*0d40*/  BSYNC.RECONVERGENT B1 ;  /* 0x0000000000017941 */ /* 0x000fea0003800200 */
.L_x_6:
[----:B------:R-:W0:Y:S01]  /*0d50*/  MUFU.RCP R9, R20 ;  /* 0x0000001400097308 */ /* 0x000e220000001000 */
[----:B------:R-:W-:Y:S01]  /*0d60*/  IMAD.WIDE R16, R6, 0x4, R10 ;  /* 0x0000000406107825 */ /* 0x000fe200078e020a */
        /* <DEDUP_REMOVED lines=13> */
[----:B------:R-:W-:-:S07]  /*0e40*/  MOV R9, R19 ;  /* 0x0000001300097202 */ /* 0x000fce0000000f00 */
.L_x_9:
[----:B------:R-:W-:Y:S05]  /*0e50*/  BSYNC.RECONVERGENT B1 ;  /* 0x0000000000017941 */ /* 0x000fea0003800200 */
.L_x_8:
[----:B------:R-:W-:-:S05]  /*0e60*/  IMAD.WIDE R16, R7, 0x4, R10 ;  /* 0x0000000407107825 */ /* 0x000fca00078e020a */
[----:B------:R0:W-:Y:S02]  /*0e70*/  STG.E desc[UR6][R16.64], R9 ;  /* 0x0000000910007986 */ /* 0x0001e4000c101906 */
.L_x_3:
[----:B------:R-:W-:Y:S05]  /*0e80*/  BSYNC.RECONVERGENT B0 ;  /* 0x0000000000007941 */ /* 0x000fea0003800200 */
.L_x_2:
[----:B------:R-:W-:Y:S02]  /*0e90*/  IADD3 R8, PT, PT, R8, 0x1, RZ ;  /* 0x0000000108087810 */ /* 0x000fe40007ffe0ff */
[----:B------:R-:W-:Y:S02]  /*0ea0*/  IADD3 R14, P1, PT, R14, 0xc, RZ ;  /* 0x0000000c0e0e7810 */ /* 0x000fe40007f3e0ff */
[----:B------:R-:W-:Y:S02]  /*0eb0*/  ISETP.NE.AND P0, PT, R8, RZ, PT ;  /* 0x000000ff0800720c */ /* 0x000fe40003f05270 */
[----:B------:R-:W-:Y:S02]  /*0ec0*/  IADD3 R7, PT, PT, R7, 0x1, RZ ;  /* 0x0000000107077810 */ /* 0x000fe40007ffe0ff */
[----:B------:R-:W-:Y:S02]  /*0ed0*/  IADD3.X R15, PT, PT, RZ, R15, RZ, P1, !PT ;  /* 0x0000000fff0f7210 */ /* 0x000fe40000ffe4ff */
[----:B------:R-:W-:-:S02]  /*0ee0*/  IADD3 R6, PT, PT, R6, 0x1, RZ ;  /* 0x0000000106067810 */ /* 0x000fc40007ffe0ff */
[----:B------:R-:W-:Y:S02]  /*0ef0*/  IADD3 R5, PT, PT, R5, 0x1, RZ ;  /* 0x0000000105057810 */ /* 0x000fe40007ffe0ff */
[----:B------:R-:W-:-:S03]  /*0f00*/  IADD3 R4, PT, PT, R4, 0x1, RZ ;  /* 0x0000000104047810 */ /* 0x000fc60007ffe0ff */
[----:B------:R-:W-:Y:S05]  /*0f10*/  @P0 BRA `(.L_x_10) ;  /* 0xfffffff400480947 */ /* 0x000fea000383ffff */
[----:B------:R-:W-:Y:S05]  /*0f20*/  EXIT ;  /* 0x000000000000794d */ /* 0x000fea0003800000 */
        .weak           $__internal_0_$__cuda_sm3x_div_rn_noftz_f32_slowpath
        .type           $__internal_0_$__cuda_sm3x_div_rn_noftz_f32_slowpath,@function
        .size           $__internal_0_$__cuda_sm3x_div_rn_noftz_f32_slowpath,(.L_x_23 - $__internal_0_$__cuda_sm3x_div_rn_noftz_f32_slowpath)
$__internal_0_$__cuda_sm3x_div_rn_noftz_f32_slowpath:
[----:B------:R-:W-:Y:S01]  /*0f30*/  SHF.R.U32.HI R21, RZ, 0x17, R16 ;  /* 0x00000017ff157819 */ /* 0x000fe20000011610 */
[----:B------:R-:W-:Y:S01]  /*0f40*/  BSSY.RECONVERGENT B2, `(.L_x_11) ;  /* 0x0000062000027945 */ /* 0x000fe20003800200 */
[----:B------:R-:W-:Y:S02]  /*0f50*/  SHF.R.U32.HI R24, RZ, 0x17, R19 ;  /* 0x00000017ff187819 */ /* 0x000fe40000011613 */
[----:B------:R-:W-:Y:S02]  /*0f60*/  LOP3.LUT R21, R21, 0xff, RZ, 0xc0, !PT ;  /* 0x000000ff15157812 */ /* 0x000fe400078ec0ff */
[----:B------:R-:W-:Y:S02]  /*0f70*/  LOP3.LUT R24, R24, 0xff, RZ, 0xc0, !PT ;  /* 0x000000ff18187812 */ /* 0x000fe400078ec0ff */
[----:B------:R-:W-:Y:S02]  /*0f80*/  IADD3 R25, PT, PT, R21, -0x1, RZ ;  /* 0xffffffff15197810 */ /* 0x000fe40007ffe0ff */
[----:B------:R-:W-:-:S02]  /*0f90*/  IADD3 R23, PT, PT, R24, -0x1, RZ ;  /* 0xffffffff18177810 */ /* 0x000fc40007ffe0ff */
[----:B------:R-:W-:-:S04]  /*0fa0*/  ISETP.GT.U32.AND P0, PT, R25, 0xfd, PT ;  /* 0x000000fd1900780c */ /* 0x000fc80003f04070 */
[----:B------:R-:W-:-:S13]  /*0fb0*/  ISETP.GT.U32.OR P0, PT, R23, 0xfd, P0 ;  /* 0x000000fd1700780c */ /* 0x000fda0000704470 */
[----:B------:R-:W-:Y:S01]  /*0fc0*/  @!P0 MOV R17, RZ ;  /* 0x000000ff00118202 */ /* 0x000fe20000000f00 */
[----:B------:R-:W-:Y:S06]  /*0fd0*/  @!P0 BRA `(.L_x_12) ;  /* 0x00000000005c8947 */ /* 0x000fec0003800000 */
[----:B------:R-:W-:Y:S02]  /*0fe0*/  FSETP.GTU.FTZ.AND P0, PT, |R19|, +INF , PT ;  /* 0x7f8000001300780b */ /* 0x000fe40003f1c200 */
[----:B------:R-:W-:-:S04]  /*0ff0*/  FSETP.GTU.FTZ.AND P1, PT, |R16|, +INF , PT ;  /* 0x7f8000001000780b */ /* 0x000fc80003f3c200 */
[----:B------:R-:W-:-:S13]  /*1000*/  PLOP3.LUT P0, PT, P0, P1, PT, 0xf8, 0x8f ;  /* 0x00000000008f781c */ /* 0x000fda0000703f70 */
[----:B------:R-:W-:Y:S05]  /*1010*/  @P0 BRA `(.L_x_13) ;  /* 0x00000004004c0947 */ /* 0x000fea0003800000 */
[----:B------:R-:W-:-:S13]  /*1020*/  LOP3.LUT P0, RZ, R16, 0x7fffffff, R19, 0xc8, !PT ;  /* 0x7fffffff10ff7812 */ /* 0x000fda000780c813 */
[----:B------:R-:W-:Y:S05]  /*1030*/  @!P0 BRA `(.L_x_14) ;  /* 0x00000004003c8947 */ /* 0x000fea0003800000 */
[C---:B------:R-:W-:Y:S02]  /*1040*/  FSETP.NEU.FTZ.AND P1, PT, |R19|.reuse, +INF , PT ;  /* 0x7f8000001300780b */ /* 0x040fe40003f3d200 */
[----:B------:R-:W-:Y:S02]  /*1050*/  FSETP.NEU.FTZ.AND P2, PT, |R16|, +INF , PT ;  /* 0x7f8000001000780b */ /* 0x000fe40003f5d200 */
[----:B------:R-:W-:-:S11]  /*1060*/  FSETP.NEU.FTZ.AND P0, PT, |R19|, +INF , PT ;  /* 0x7f8000001300780b */ /* 0x000fd60003f1d200 */
[----:B------:R-:W-:Y:S05]  /*1070*/  @!P2 BRA !P1, `(.L_x_14) ;  /* 0x00000004002ca947 */ /* 0x000fea0004800000 */
[----:B------:R-:W-:-:S04]  /*1080*/  LOP3.LUT P1, RZ, R19, 0x7fffffff, RZ, 0xc0, !PT ;  /* 0x7fffffff13ff7812 */ /* 0x000fc8000782c0ff */
[----:B------:R-:W-:-:S13]  /*1090*/  PLOP3.LUT P1, PT, P2, P1, PT, 0x2f, 0xf2 ;  /* 0x0000000000f2781c */ /* 0x000fda0001722577 */
[----:B------:R-:W-:Y:S05]  /*10a0*/  @P1 BRA `(.L_x_15) ;  /* 0x0000000400181947 */ /* 0x000fea0003800000 */
[----:B------:R-:W-:-:S04]  /*10b0*/  LOP3.LUT P1, RZ, R16, 0x7fffffff, RZ, 0xc0, !PT ;  /* 0x7fffffff10ff7812 */ /* 0x000fc8000782c0ff */
[----:B------:R-:W-:-:S13]  /*10c0*/  PLOP3.LUT P0, PT, P0, P1, PT, 0x2f, 0xf2 ;  /* 0x0000000000f2781c */ /* 0x000fda0000702577 */
[----:B------:R-:W-:Y:S05]  /*10d0*/  @P0 BRA `(.L_x_16) ;  /* 0x0000000400000947 */ /* 0x000fea0003800000 */
[----:B------:R-:W-:Y:S02]  /*10e0*/  ISETP.GE.AND P0, PT, R23, RZ, PT ;  /* 0x000000ff1700720c */ /* 0x000fe40003f06270 */
[----:B------:R-:W-:-:S11]  /*10f0*/  ISETP.GE.AND P1, PT, R25, RZ, PT ;  /* 0x000000ff1900720c */ /* 0x000fd60003f26270 */
[----:B------:R-:W-:Y:S01]  /*1100*/  @P0 MOV R17, RZ ;  /* 0x000000ff00110202 */ /* 0x000fe20000000f00 */
[----:B------:R-:W-:Y:S01]  /*1110*/  @!P0 FFMA R19, R19, 1.84467440737095516160e+19, RZ ;  /* 0x5f80000013138823 */ /* 0x000fe200000000ff */
[----:B------:R-:W-:Y:S01]  /*1120*/  @!P0 MOV R17, 0xffffffc0 ;  /* 0xffffffc000118802 */ /* 0x000fe20000000f00 */
[----:B------:R-:W-:-:S03]  /*1130*/  @!P1 FFMA R16, R16, 1.84467440737095516160e+19, RZ ;  /* 0x5f80000010109823 */ /* 0x000fc600000000ff */
[----:B------:R-:W-:-:S07]  /*1140*/  @!P1 IADD3 R17, PT, PT, R17, 0x40, RZ ;  /* 0x0000004011119810 */ /* 0x000fce0007ffe0ff */
.L_x_12:
[----:B------:R-:W-:Y:S01]  /*1150*/  LEA R23, R21, 0xc0800000, 0x17 ;  /* 0xc080000015177811 */ /* 0x000fe200078eb8ff */
[----:B------:R-:W-:Y:S01]  /*1160*/  BSSY.RECONVERGENT B3, `(.L_x_17) ;  /* 0x0000036000037945 */ /* 0x000fe20003800200 */
[----:B------:R-:W-:Y:S02]  /*1170*/  IADD3 R24, PT, PT, R24, -0x7f, RZ ;  /* 0xffffff8118187810 */ /* 0x000fe40007ffe0ff */
[----:B------:R-:W-:-:S03]  /*1180*/  IADD3 R25, PT, PT, -R23, R16, RZ ;  /* 0x0000001017197210 */ /* 0x000fc60007ffe1ff */
[C---:B------:R-:W-:Y:S01]  /*1190*/  IMAD R16, R24.reuse, -0x800000, R19 ;  /* 0xff80000018107824 */ /* 0x040fe200078e0213 */
[----:B------:R-:W0:Y:S01]  /*11a0*/  MUFU.RCP R26, R25 ;  /* 0x00000019001a7308 */ /* 0x000e220000001000 */
[----:B------:R-:W-:Y:S01]  /*11b0*/  FADD.FTZ R23, -R25, -RZ ;  /* 0x800000ff19177221 */ /* 0x000fe20000010100 */
[----:B------:R-:W-:-:S04]  /*11c0*/  IADD3 R24, PT, PT, R24, 0x7f, -R21 ;  /* 0x0000007f18187810 */ /* 0x000fc80007ffe815 */
[----:B------:R-:W-:Y:S01]  /*11d0*/  IADD3 R24, PT, PT, R24, R17, RZ ;  /* 0x0000001118187210 */ /* 0x000fe20007ffe0ff */
[----:B0-----:R-:W-:-:S04]  /*11e0*/  FFMA R27, R26, R23, 1 ;  /* 0x3f8000001a1b7423 */ /* 0x001fc80000000017 */
[----:B------:R-:W-:-:S04]  /*11f0*/  FFMA R19, R26, R27, R26 ;  /* 0x0000001b1a137223 */ /* 0x000fc8000000001a */
[----:B------:R-:W-:-:S04]  /*1200*/  FFMA R26, R16, R19, RZ ;  /* 0x00000013101a7223 */ /* 0x000fc800000000ff */
[----:B------:R-:W-:-:S04]  /*1210*/  FFMA R27, R23, R26, R16 ;  /* 0x0000001a171b7223 */ /* 0x000fc80000000010 */
[----:B------:R-:W-:-:S04]  /*1220*/  FFMA R26, R19, R27, R26 ;  /* 0x0000001b131a7223 */ /* 0x000fc8000000001a */
[----:B------:R-:W-:-:S04]  /*1230*/  FFMA R23, R23, R26, R16 ;  /* 0x0000001a17177223 */ /* 0x000fc80000000010 */
[----:B------:R-:W-:-:S05]  /*1240*/  FFMA R16, R19, R23, R26 ;  /* 0x0000001713107223 */ /* 0x000fca000000001a */
[----:B------:R-:W-:-:S04]  /*1250*/  SHF.R.U32.HI R21, RZ, 0x17, R16 ;  /* 0x00000017ff157819 */ /* 0x000fc80000011610 */
[----:B------:R-:W-:-:S04]  /*1260*/  LOP3.LUT R21, R21, 0xff, RZ, 0xc0, !PT ;  /* 0x000000ff15157812 */ /* 0x000fc800078ec0ff */
[----:B------:R-:W-:-:S04]  /*1270*/  IADD3 R21, PT, PT, R21, R24, RZ ;  /* 0x0000001815157210 */ /* 0x000fc80007ffe0ff */
[----:B------:R-:W-:-:S04]  /*1280*/  IADD3 R17, PT, PT, R21, -0x1, RZ ;  /* 0xffffffff15117810 */ /* 0x000fc80007ffe0ff */
[----:B------:R-:W-:-:S13]  /*1290*/  ISETP.GE.U32.AND P0, PT, R17, 0xfe, PT ;  /* 0x000000fe1100780c */ /* 0x000fda0003f06070 */
[----:B------:R-:W-:Y:S05]  /*12a0*/  @!P0 BRA `(.L_x_18) ;  /* 0x0000000000808947 */ /* 0x000fea0003800000 */
[----:B------:R-:W-:-:S13]  /*12b0*/  ISETP.GT.AND P0, PT, R21, 0xfe, PT ;  /* 0x000000fe1500780c */ /* 0x000fda0003f04270 */
[----:B------:R-:W-:Y:S05]  /*12c0*/  @P0 BRA `(.L_x_19) ;  /* 0x00000000006c0947 */ /* 0x000fea0003800000 */
[----:B------:R-:W-:-:S13]  /*12d0*/  ISETP.GE.AND P0, PT, R21, 0x1, PT ;  /* 0x000000011500780c */ /* 0x000fda0003f06270 */
[----:B------:R-:W-:Y:S05]  /*12e0*/  @P0 BRA `(.L_x_20) ;  /* 0x0000000000740947 */ /* 0x000fea0003800000 */
[----:B------:R-:W-:Y:S02]  /*12f0*/  ISETP.GE.AND P0, PT, R21, -0x18, PT ;  /* 0xffffffe81500780c */ /* 0x000fe40003f06270 */
[----:B------:R-:W-:-:S11]  /*1300*/  LOP3.LUT R16, R16, 0x80000000, RZ, 0xc0, !PT ;  /* 0x8000000010107812 */ /* 0x000fd600078ec0ff */
[----:B------:R-:W-:Y:S05]  /*1310*/  @!P0 BRA `(.L_x_20) ;  /* 0x0000000000688947 */ /* 0x000fea0003800000 */
[-CC-:B------:R-:W-:Y:S01]  /*1320*/  FFMA.RZ R17, R19, R23.reuse, R26.reuse ;  /* 0x0000001713117223 */ /* 0x180fe2000000c01a */
[C---:B------:R-:W-:Y:S02]  /*1330*/  ISETP.NE.AND P2, PT, R21.reuse, RZ, PT ;  /* 0x000000ff1500720c */ /* 0x040fe40003f45270 */
[----:B------:R-:W-:Y:S02]  /*1340*/  ISETP.NE.AND P1, PT, R21, RZ, PT ;  /* 0x000000ff1500720c */ /* 0x000fe40003f25270 */
[----:B------:R-:W-:Y:S01]  /*1350*/  LOP3.LUT R24, R17, 0x7fffff, RZ, 0xc0, !PT ;  /* 0x007fffff11187812 */ /* 0x000fe200078ec0ff */
[CCC-:B------:R-:W-:Y:S01]  /*1360*/  FFMA.RP R17, R19.reuse, R23.reuse, R26.reuse ;  /* 0x0000001713117223 */ /* 0x1c0fe2000000801a */
[----:B------:R-:W-:Y:S01]  /*1370*/  FFMA.RM R26, R19, R23, R26 ;  /* 0x00000017131a7223 */ /* 0x000fe2000000401a */
[----:B------:R-:W-:Y:S02]  /*1380*/  IADD3 R19, PT, PT, R21, 0x20, RZ ;  /* 0x0000002015137810 */ /* 0x000fe40007ffe0ff */
[----:B------:R-:W-:-:S02]  /*1390*/  LOP3.LUT R24, R24, 0x800000, RZ, 0xfc, !PT ;  /* 0x0080000018187812 */ /* 0x000fc400078efcff */
[----:B------:R-:W-:Y:S02]  /*13a0*/  IADD3 R21, PT, PT, -R21, RZ, RZ ;  /* 0x000000ff15157210 */ /* 0x000fe40007ffe1ff */
[----:B------:R-:W-:Y:S02]  /*13b0*/  SHF.L.U32 R19, R24, R19, RZ ;  /* 0x0000001318137219 */ /* 0x000fe400000006ff */
[----:B------:R-:W-:Y:S02]  /*13c0*/  FSETP.NEU.FTZ.AND P0, PT, R17, R26, PT ;  /* 0x0000001a1100720b */ /* 0x000fe40003f1d000 */
[----:B------:R-:W-:Y:S02]  /*13d0*/  SEL R17, R21, RZ, P2 ;  /* 0x000000ff15117207 */ /* 0x000fe40001000000 */
[----:B------:R-:W-:Y:S02]  /*13e0*/  ISETP.NE.AND P1, PT, R19, RZ, P1 ;  /* 0x000000ff1300720c */ /* 0x000fe40000f25270 */
[----:B------:R-:W-:-:S02]  /*13f0*/  SHF.R.U32.HI R17, RZ, R17, R24 ;  /* 0x00000011ff117219 */ /* 0x000fc40000011618 */
[----:B------:R-:W-:Y:S02]  /*1400*/  PLOP3.LUT P0, PT, P0, P1, PT, 0xf8, 0x8f ;  /* 0x00000000008f781c */ /* 0x000fe40000703f70 */
[----:B------:R-:W-:Y:S02]  /*1410*/  SHF.R.U32.HI R24, RZ, 0x1, R17 ;  /* 0x00000001ff187819 */ /* 0x000fe40000011611 */
[----:B------:R-:W-:-:S04]  /*1420*/  SEL R19, RZ, 0x1, !P0 ;  /* 0x00000001ff137807 */ /* 0x000fc80004000000 */
[----:B------:R-:W-:-:S04]  /*1430*/  LOP3.LUT R26, R19, 0x1, R24, 0xf8, !PT ;  /* 0x00000001131a7812 */ /* 0x000fc800078ef818 */
[----:B------:R-:W-:-:S04]  /*1440*/  LOP3.LUT R17, R26, R17, RZ, 0xc0, !PT ;  /* 0x000000111a117212 */ /* 0x000fc800078ec0ff */
[----:B------:R-:W-:-:S04]  /*1450*/  IADD3 R17, PT, PT, R24, R17, RZ ;  /* 0x0000001118117210 */ /* 0x000fc80007ffe0ff */
[----:B------:R-:W-:Y:S01]  /*1460*/  LOP3.LUT R16, R17, R16, RZ, 0xfc, !PT ;  /* 0x0000001011107212 */ /* 0x000fe200078efcff */
[----:B------:R-:W-:Y:S06]  /*1470*/  BRA `(.L_x_20) ;  /* 0x0000000000107947 */ /* 0x000fec0003800000 */
.L_x_19:
[----:B------:R-:W-:-:S04]  /*1480*/  LOP3.LUT R16, R16, 0x80000000, RZ, 0xc0, !PT ;  /* 0x8000000010107812 */ /* 0x000fc800078ec0ff */
[----:B------:R-:W-:Y:S01]  /*1490*/  LOP3.LUT R16, R16, 0x7f800000, RZ, 0xfc, !PT ;  /* 0x7f80000010107812 */ /* 0x000fe200078efcff */
[----:B------:R-:W-:Y:S06]  /*14a0*/  BRA `(.L_x_20) ;  /* 0x0000000000047947 */ /* 0x000fec0003800000 */
.L_x_18:
[----:B------:R-:W-:-:S07]  /*14b0*/  LEA R16, R24, R16, 0x17 ;  /* 0x0000001018107211 */ /* 0x000fce00078eb8ff */
.L_x_20:
[----:B------:R-:W-:Y:S05]  /*14c0*/  BSYNC.RECONVERGENT B3 ;  /* 0x0000000000037941 */ /* 0x000fea0003800200 */
.L_x_17:
[----:B------:R-:W-:Y:S05]  /*14d0*/  BRA `(.L_x_21) ;  /* 0x0000000000207947 */ /* 0x000fea0003800000 */
.L_x_16:
[----:B------:R-:W-:-:S04]  /*14e0*/  LOP3.LUT R16, R16, 0x80000000, R19, 0x48, !PT ;  /* 0x8000000010107812 */ /* 0x000fc800078e4813 */
[----:B------:R-:W-:Y:S01]  /*14f0*/  LOP3.LUT R16, R16, 0x7f800000, RZ, 0xfc, !PT ;  /* 0x7f80000010107812 */ /* 0x000fe200078efcff */
[----:B------:R-:W-:Y:S06]  /*1500*/  BRA `(.L_x_21) ;  /* 0x0000000000147947 */ /* 0x000fec0003800000 */
.L_x_15:
[----:B------:R-:W-:Y:S01]  /*1510*/  LOP3.LUT R16, R16, 0x80000000, R19, 0x48, !PT ;  /* 0x8000000010107812 */ /* 0x000fe200078e4813 */
[----:B------:R-:W-:Y:S06]  /*1520*/  BRA `(.L_x_21) ;  /* 0x00000000000c7947 */ /* 0x000fec0003800000 */
.L_x_14:
[----:B------:R-:W0:Y:S01]  /*1530*/  MUFU.RSQ R16, -QNAN ;  /* 0xffc0000000107908 */ /* 0x000e220000001400 */
[----:B------:R-:W-:Y:S05]  /*1540*/  BRA `(.L_x_21) ;  /* 0x0000000000047947 */ /* 0x000fea0003800000 */
.L_x_13:
[----:B------:R-:W-:-:S07]  /*1550*/  FADD.FTZ R16, R19, R16 ;  /* 0x0000001013107221 */ /* 0x000fce0000010000 */
.L_x_21:
[----:B------:R-:W-:Y:S05]  /*1560*/  BSYNC.RECONVERGENT B2 ;  /* 0x0000000000027941 */ /* 0x000fea0003800200 */
.L_x_11:
[----:B------:R-:W-:Y:S01]  /*1570*/  HFMA2 R17, -RZ, RZ, 0, 0 ;  /* 0x00000000ff117431 */ /* 0x000fe200000001ff */
[----:B0-----:R-:W-:Y:S02]  /*1580*/  MOV R19, R16 ;  /* 0x0000001000137202 */ /* 0x001fe40000000f00 */
[----:B------:R-:W-:-:S04]  /*1590*/  MOV R16, R22 ;  /* 0x0000001600107202 */ /* 0x000fc80000000f00 */
[----:B------:R-:W-:Y:S05]  /*15a0*/  RET.REL.NODEC R16 `(calcB) ;  /* 0xffffffe810947950 */ /* 0x000fea0003c3ffff */
.L_x_22:
[----:B------:R-:W-:-:S00]  /*15b0*/  BRA `(.L_x_22) ;  /* 0xfffffffc00fc7947 */ /* 0x000fc0000383ffff */
[----:B------:R-:W-:-:S00]  /*15c0*/  NOP ;  /* 0x0000000000007918 */ /* 0x000fc00000000000 */
        /* <DEDUP_REMOVED lines=11> */
.L_x_23:


//--------------------- .nv.shared.reserved.0     --------------------------
	.section	.nv.shared.reserved.0,"aw",@nobits
	.weak		__nv_reservedSMEM_offset_0_alias
	.size		__nv_reservedSMEM_offset_0_alias, 0, 64
	.other		__nv_reservedSMEM_offset_0_alias,@"STO_CUDA_RESERVED_SHARED STV_DEFAULT"
__nv_reservedSMEM_offset_0_alias:
	.zero		0
	.zero		64


//--------------------- .nv.constant0.calcB       --------------------------
	.section	.nv.constant0.calcB,"a",@progbits
	.sectionflags	@""
	.align	4
.nv.constant0.calcB:
	.zero		928


//--------------------- SYMBOLS --------------------------

	.type		.nv.reservedSmem.offset0,@object
	.size		.nv.reservedSmem.offset0,0x4
